//
// Generated by NVIDIA NVVM Compiler
//
// Compiler Build ID: CL-36424714
// Cuda compilation tools, release 13.0, V13.0.88
// Based on NVVM 20.0.0
//

.version 9.0
.target sm_100
.address_size 64

	// .globl	_Z17leaky_relu_kernelPKfPfi

.visible .entry _Z17leaky_relu_kernelPKfPfi(
	.param .u64 .ptr .align 1 _Z17leaky_relu_kernelPKfPfi_param_0,
	.param .u64 .ptr .align 1 _Z17leaky_relu_kernelPKfPfi_param_1,
	.param .u32 _Z17leaky_relu_kernelPKfPfi_param_2
)
{
	.reg .pred 	%p<3>;
	.reg .b32 	%r<6>;
	.reg .b32 	%f<4>;
	.reg .b64 	%rd<8>;

	ld.param.u64 	%rd1, [_Z17leaky_relu_kernelPKfPfi_param_0];
	ld.param.u64 	%rd2, [_Z17leaky_relu_kernelPKfPfi_param_1];
	ld.param.u32 	%r2, [_Z17leaky_relu_kernelPKfPfi_param_2];
	mov.u32 	%r3, %ctaid.x;
	mov.u32 	%r4, %ntid.x;
	mov.u32 	%r5, %tid.x;
	mad.lo.s32 	%r1, %r3, %r4, %r5;
	setp.ge.s32 	%p1, %r1, %r2;
	@%p1 bra 	$L__BB0_2;
	cvta.to.global.u64 	%rd3, %rd2;
	cvta.to.global.u64 	%rd4, %rd1;
	mul.wide.s32 	%rd5, %r1, 4;
	add.s64 	%rd6, %rd4, %rd5;
	ld.global.f32 	%f1, [%rd6];
	setp.gt.f32 	%p2, %f1, 0f00000000;
	mul.f32 	%f2, %f1, 0f3C23D70A;
	selp.f32 	%f3, %f1, %f2, %p2;
	add.s64 	%rd7, %rd3, %rd5;
	st.global.f32 	[%rd7], %f3;
$L__BB0_2:
	ret;

}


// ===== COMPILED SASS (sm_100) =====

	.target	sm_100

	.elftype	@"ET_EXEC"


//--------------------- .note.nv.tkinfo           --------------------------
	.section	.note.nv.tkinfo,"",@"SHT_NOTE"
	.sectionflags	@"SHF_NOTE_NV_TKINFO"
	.tkinfo
        /*0018*/ 	.word	0x00000002
        /*0030*/ 	.string	""
        /*0030*/ 	.string	"ptxas"
        /*0030*/ 	.string	"Cuda compilation tools, release 13.0, V13.0.88"
        /*0030*/ 	.string	"Build cuda_13.0.r13.0/compiler.36424714_0"
        /*0030*/ 	.string	"-arch sm_100 -m 64 "



//--------------------- .note.nv.cuinfo           --------------------------
	.section	.note.nv.cuinfo,"",@"SHT_NOTE"
	.sectionflags	@"SHF_NOTE_NV_CUINFO"
        /*0018*/ 	.short	0x0002
        /*001a*/ 	.short	0x0064
        /*001c*/ 	.short	0x0082
	.zero		2


//--------------------- .nv.info                  --------------------------
	.section	.nv.info,"",@"SHT_CUDA_INFO"
	.align	4


	//----- nvinfo : EIATTR_REGCOUNT
	.align		4
        /*0000*/ 	.byte	0x04, 0x2f
        /*0002*/ 	.short	(.L_1 - .L_0)
	.align		4
.L_0:
        /*0004*/ 	.word	index@(_Z17leaky_relu_kernelPKfPfi)
        /*0008*/ 	.word	0x0000000c


	//----- nvinfo : EIATTR_FRAME_SIZE
	.align		4
.L_1:
        /*000c*/ 	.byte	0x04, 0x11
        /*000e*/ 	.short	(.L_3 - .L_2)
	.align		4
.L_2:
        /*0010*/ 	.word	index@(_Z17leaky_relu_kernelPKfPfi)
        /*0014*/ 	.word	0x00000000


	//----- nvinfo : EIATTR_MIN_STACK_SIZE
	.align		4
.L_3:
        /*0018*/ 	.byte	0x04, 0x12
        /*001a*/ 	.short	(.L_5 - .L_4)
	.align		4
.L_4:
        /*001c*/ 	.word	index@(_Z17leaky_relu_kernelPKfPfi)
        /*0020*/ 	.word	0x00000000
.L_5:


//--------------------- .nv.compat                --------------------------
	.section	.nv.compat,"",@"SHT_CUDA_COMPAT_INFO"
	.align	4
        /*0000*/ 	.byte	0x02, 0x09, 0x00, 0x00, 0x02, 0x02, 0x01, 0x00, 0x02, 0x05, 0x05, 0x00, 0x03, 0x07, 0x01, 0x01
        /*0010*/ 	.byte	0x02, 0x03, 0x00, 0x00, 0x02, 0x06, 0x01, 0x00, 0x04, 0x0b, 0x08, 0x00, 0x09, 0x00, 0x00, 0x00
        /*0020*/ 	.byte	0x00, 0x00, 0x00, 0x00


//--------------------- .nv.info._Z17leaky_relu_kernelPKfPfi --------------------------
	.section	.nv.info._Z17leaky_relu_kernelPKfPfi,"",@"SHT_CUDA_INFO"
	.sectionflags	@""
	.align	4


	//----- nvinfo : EIATTR_CUDA_API_VERSION
	.align		4
        /*0000*/ 	.byte	0x04, 0x37
        /*0002*/ 	.short	(.L_7 - .L_6)
.L_6:
        /*0004*/ 	.word	0x00000082


	//----- nvinfo : EIATTR_KPARAM_INFO
	.align		4
.L_7:
        /*0008*/ 	.byte	0x04, 0x17
        /*000a*/ 	.short	(.L_9 - .L_8)
.L_8:
        /*000c*/ 	.word	0x00000000
        /*0010*/ 	.short	0x0002
        /*0012*/ 	.short	0x0010
        /*0014*/ 	.byte	0x00, 0xf0, 0x11, 0x00


	//----- nvinfo : EIATTR_KPARAM_INFO
	.align		4
.L_9:
        /*0018*/ 	.byte	0x04, 0x17
        /*001a*/ 	.short	(.L_11 - .L_10)
.L_10:
        /*001c*/ 	.word	0x00000000
        /*0020*/ 	.short	0x0001
        /*0022*/ 	.short	0x0008
        /*0024*/ 	.byte	0x00, 0xf5, 0x21, 0x00


	//----- nvinfo : EIATTR_KPARAM_INFO
	.align		4
.L_11:
        /*0028*/ 	.byte	0x04, 0x17
        /*002a*/ 	.short	(.L_13 - .L_12)
.L_12:
        /*002c*/ 	.word	0x00000000
        /*0030*/ 	.short	0x0000
        /*0032*/ 	.short	0x0000
        /*0034*/ 	.byte	0x00, 0xf5, 0x21, 0x00


	//----- nvinfo : EIATTR_SPARSE_MMA_MASK
	.align		4
.L_13:
        /*0038*/ 	.byte	0x03, 0x50
        /*003a*/ 	.short	0x0000


	//----- nvinfo : EIATTR_MAXREG_COUNT
	.align		4
        /*003c*/ 	.byte	0x03, 0x1b
        /*003e*/ 	.short	0x00ff


	//----- nvinfo : EIATTR_MERCURY_ISA_VERSION
	.align		4
        /*0040*/ 	.byte	0x03, 0x5f
        /*0042*/ 	.short	0x0101


	//----- nvinfo : EIATTR_VRC_CTA_INIT_COUNT
	.align		4
        /*0044*/ 	.byte	0x02, 0x4a
	.zero		1
	.zero		1


	//----- nvinfo : EIATTR_EXIT_INSTR_OFFSETS
	.align		4
        /*0048*/ 	.byte	0x04, 0x1c
        /*004a*/ 	.short	(.L_15 - .L_14)


	//   ....[0]....
.L_14:
        /*004c*/ 	.word	0x00000070


	//   ....[1]....
        /*0050*/ 	.word	0x00000110


	//----- nvinfo : EIATTR_CBANK_PARAM_SIZE
	.align		4
.L_15:
        /*0054*/ 	.byte	0x03, 0x19
        /*0056*/ 	.short	0x0014


	//----- nvinfo : EIATTR_PARAM_CBANK
	.align		4
        /*0058*/ 	.byte	0x04, 0x0a
        /*005a*/ 	.short	(.L_17 - .L_16)
	.align		4
.L_16:
        /*005c*/ 	.word	index@(.nv.constant0._Z17leaky_relu_kernelPKfPfi)
        /*0060*/ 	.short	0x0380
        /*0062*/ 	.short	0x0014


	//----- nvinfo : EIATTR_SW_WAR
	.align		4
.L_17:
        /*0064*/ 	.byte	0x04, 0x36
        /*0066*/ 	.short	(.L_19 - .L_18)
.L_18:
        /*0068*/ 	.word	0x00000008
.L_19:


//--------------------- .nv.callgraph             --------------------------
	.section	.nv.callgraph,"",@"SHT_CUDA_CALLGRAPH"
	.align	4
	.sectionentsize	8
	.align		4
        /*0000*/ 	.word	0x00000000
	.align		4
        /*0004*/ 	.word	0xffffffff
	.align		4
        /*0008*/ 	.word	0x00000000
	.align		4
        /*000c*/ 	.word	0xfffffffe
	.align		4
        /*0010*/ 	.word	0x00000000
	.align		4
        /*0014*/ 	.word	0xfffffffd
	.align		4
        /*0018*/ 	.word	0x00000000
	.align		4
        /*001c*/ 	.word	0xfffffffc


//--------------------- .text._Z17leaky_relu_kernelPKfPfi --------------------------
	.section	.text._Z17leaky_relu_kernelPKfPfi,"ax",@progbits
	.align	128
        .global         _Z17leaky_relu_kernelPKfPfi
        .type           _Z17leaky_relu_kernelPKfPfi,@function
        .size           _Z17leaky_relu_kernelPKfPfi,(.L_x_1 - _Z17leaky_relu_kernelPKfPfi)
        .other          _Z17leaky_relu_kernelPKfPfi,@"STO_CUDA_ENTRY STV_DEFAULT"
_Z17leaky_relu_kernelPKfPfi:
.text._Z17leaky_relu_kernelPKfPfi:
[----:B------:R-:W-:Y:S01]  /*0000*/  LDC R1, c[0x0][0x37c] ;  /* 0x0000df00ff017b82 */ /* 0x000fe20000000800 */
[----:B------:R-:W0:Y:S07]  /*0010*/  S2R R0, SR_TID.X ;  /* 0x0000000000007919 */ /* 0x000e2e0000002100 */
[----:B------:R-:W0:Y:S01]  /*0020*/  S2UR UR4, SR_CTAID.X ;  /* 0x00000000000479c3 */ /* 0x000e220000002500 */
[----:B------:R-:W1:Y:S07]  /*0030*/  LDCU UR5, c[0x0][0x390] ;  /* 0x00007200ff0577ac */ /* 0x000e6e0008000800 */
[----:B------:R-:W0:Y:S02]  /*0040*/  LDC R7, c[0x0][0x360] ;  /* 0x0000d800ff077b82 */ /* 0x000e240000000800 */
[----:B0-----:R-:W-:-:S05]  /*0050*/  IMAD R7, R7, UR4, R0 ;  /* 0x0000000407077c24 */ /* 0x001fca000f8e0200 */
[----:B-1----:R-:W-:-:S13]  /*0060*/  ISETP.GE.AND P0, PT, R7, UR5, PT ;  /* 0x0000000507007c0c */ /* 0x002fda000bf06270 */
[----:B------:R-:W-:Y:S05]  /*0070*/  @P0 EXIT ;  /* 0x000000000000094d */ /* 0x000fea0003800000 */
[----:B------:R-:W0:Y:S01]  /*0080*/  LDC.64 R2, c[0x0][0x380] ;  /* 0x0000e000ff027b82 */ /* 0x000e220000000a00 */
[----:B------:R-:W1:Y:S07]  /*0090*/  LDCU.64 UR4, c[0x0][0x358] ;  /* 0x00006b00ff0477ac */ /* 0x000e6e0008000a00 */
[----:B------:R-:W2:Y:S01]  /*00a0*/  LDC.64 R4, c[0x0][0x388] ;  /* 0x0000e200ff047b82 */ /* 0x000ea20000000a00 */
[----:B0-----:R-:W-:-:S05]  /*00b0*/  IMAD.WIDE R2, R7, 0x4, R2 ;  /* 0x0000000407027825 */ /* 0x001fca00078e0202 */
[----:B-1----:R-:W3:Y:S01]  /*00c0*/  LDG.E R9, desc[UR4][R2.64] ;  /* 0x0000000402097981 */ /* 0x002ee2000c1e1900 */
[----:B--2---:R-:W-:Y:S01]  /*00d0*/  IMAD.WIDE R4, R7, 0x4, R4 ;  /* 0x0000000407047825 */ /* 0x004fe200078e0204 */
[----:B---3--:R-:W-:-:S13]  /*00e0*/  FSETP.GT.AND P0, PT, R9, RZ, PT ;  /* 0x000000ff0900720b */ /* 0x008fda0003f04000 */
[----:B------:R-:W-:-:S05]  /*00f0*/  @!P0 FMUL R9, R9, 0.0099999997764825820923 ;  /* 0x3c23d70a09098820 */ /* 0x000fca0000400000 */
[----:B------:R-:W-:Y:S01]  /*0100*/  STG.E desc[UR4][R4.64], R9 ;  /* 0x0000000904007986 */ /* 0x000fe2000c101904 */
[----:B------:R-:W-:Y:S05]  /*0110*/  EXIT ;  /* 0x000000000000794d */ /* 0x000fea0003800000 */
.L_x_0:
[----:B------:R-:W-:-:S00]  /*0120*/  BRA `(.L_x_0) ;  /* 0xfffffffc00fc7947 */ /* 0x000fc0000383ffff */
[----:B------:R-:W-:-:S00]  /*0130*/  NOP ;  /* 0x0000000000007918 */ /* 0x000fc00000000000 */
        /* <DEDUP_REMOVED lines=12> */
.L_x_1:


//--------------------- .nv.shared.reserved.0     --------------------------
	.section	.nv.shared.reserved.0,"aw",@nobits
	.weak		__nv_reservedSMEM_offset_0_alias
	.size		__nv_reservedSMEM_offset_0_alias, 0, 64
	.other		__nv_reservedSMEM_offset_0_alias,@"STO_CUDA_RESERVED_SHARED STV_DEFAULT"
__nv_reservedSMEM_offset_0_alias:
	.zero		0
	.zero		64


//--------------------- .nv.constant0._Z17leaky_relu_kernelPKfPfi --------------------------
	.section	.nv.constant0._Z17leaky_relu_kernelPKfPfi,"a",@progbits
	.sectionflags	@""
	.align	4
.nv.constant0._Z17leaky_relu_kernelPKfPfi:
	.zero		916


//--------------------- SYMBOLS --------------------------

	.type		.nv.reservedSmem.offset0,@object
	.size		.nv.reservedSmem.offset0,0x4
